//
// Generated by NVIDIA NVVM Compiler
//
// Compiler Build ID: CL-36424714
// Cuda compilation tools, release 13.0, V13.0.88
// Based on NVVM 20.0.0
//

.version 9.0
.target sm_100
.address_size 64

.func  (.param .b32 func_retval0) _Z7maximumff
(
	.param .b32 _Z7maximumff_param_0,
	.param .b32 _Z7maximumff_param_1
)
;
.func  (.param .b32 func_retval0) _Z7minimumff
(
	.param .b32 _Z7minimumff_param_0,
	.param .b32 _Z7minimumff_param_1
)
;
.func  (.param .b32 func_retval0) _Z11increment_ki
(
	.param .b32 _Z11increment_ki_param_0
)
;
.func  (.param .b32 func_retval0) _Z11decrement_ki
(
	.param .b32 _Z11decrement_ki_param_0
)
;
.global .align 8 .u64 func_d[2] = {_Z7maximumff, _Z7minimumff};
// _ZZ6minmaxPfS_iPFfffEE8partExtr has been demoted
.global .align 8 .u64 d_func[2] = {_Z11increment_ki, _Z11decrement_ki};

.func  (.param .b32 func_retval0) _Z7maximumff(
	.param .b32 _Z7maximumff_param_0,
	.param .b32 _Z7maximumff_param_1
)
{
	.reg .b32 	%f<4>;

	ld.param.f32 	%f1, [_Z7maximumff_param_0];
	ld.param.f32 	%f2, [_Z7maximumff_param_1];
	max.f32 	%f3, %f1, %f2;
	st.param.f32 	[func_retval0], %f3;
	ret;

}
.func  (.param .b32 func_retval0) _Z7minimumff(
	.param .b32 _Z7minimumff_param_0,
	.param .b32 _Z7minimumff_param_1
)
{
	.reg .b32 	%f<4>;

	ld.param.f32 	%f1, [_Z7minimumff_param_0];
	ld.param.f32 	%f2, [_Z7minimumff_param_1];
	min.f32 	%f3, %f1, %f2;
	st.param.f32 	[func_retval0], %f3;
	ret;

}
.func  (.param .b32 func_retval0) _Z11increment_ki(
	.param .b32 _Z11increment_ki_param_0
)
{
	.reg .b32 	%r<3>;

	ld.param.u32 	%r1, [_Z11increment_ki_param_0];
	add.s32 	%r2, %r1, 1;
	st.param.b32 	[func_retval0], %r2;
	ret;

}
.func  (.param .b32 func_retval0) _Z11decrement_ki(
	.param .b32 _Z11decrement_ki_param_0
)
{
	.reg .b32 	%r<3>;

	ld.param.u32 	%r1, [_Z11decrement_ki_param_0];
	add.s32 	%r2, %r1, -1;
	st.param.b32 	[func_retval0], %r2;
	ret;

}
	// .globl	_Z13minmax_kernelPfS_ii
.visible .entry _Z13minmax_kernelPfS_ii(
	.param .u64 .ptr .align 1 _Z13minmax_kernelPfS_ii_param_0,
	.param .u64 .ptr .align 1 _Z13minmax_kernelPfS_ii_param_1,
	.param .u32 _Z13minmax_kernelPfS_ii_param_2,
	.param .u32 _Z13minmax_kernelPfS_ii_param_3
)
{
	.reg .pred 	%p<7>;
	.reg .b32 	%r<20>;
	.reg .b32 	%f<14>;
	.reg .b64 	%rd<13>;
	// demoted variable
	.shared .align 4 .b8 _ZZ6minmaxPfS_iPFfffEE8partExtr[512];
	ld.param.u64 	%rd4, [_Z13minmax_kernelPfS_ii_param_0];
	ld.param.u64 	%rd3, [_Z13minmax_kernelPfS_ii_param_1];
	ld.param.u32 	%r11, [_Z13minmax_kernelPfS_ii_param_2];
	ld.param.u32 	%r12, [_Z13minmax_kernelPfS_ii_param_3];
	cvta.to.global.u64 	%rd1, %rd4;
	mul.wide.s32 	%rd5, %r12, 8;
	mov.u64 	%rd6, func_d;
	add.s64 	%rd7, %rd6, %rd5;
	ld.global.u64 	%rd2, [%rd7];
	mov.u32 	%r19, %ntid.x;
	mov.u32 	%r2, %tid.x;
	mov.u32 	%r3, %ctaid.x;
	mad.lo.s32 	%r18, %r19, %r3, %r2;
	ld.global.f32 	%f13, [%rd1];
	setp.ge.s32 	%p1, %r18, %r11;
	@%p1 bra 	$L__BB4_3;
	mov.u32 	%r13, %nctaid.x;
	mul.lo.s32 	%r5, %r13, %r19;
$L__BB4_2:
	mul.wide.s32 	%rd8, %r18, 4;
	add.s64 	%rd9, %rd1, %rd8;
	ld.global.f32 	%f5, [%rd9];
	{ // callseq 0, 0
	.param .b32 param0;
	st.param.f32 	[param0], %f13;
	.param .b32 param1;
	st.param.f32 	[param1], %f5;
	.param .b32 retval0;
	prototype_0 : .callprototype (.param .b32 _) _ (.param .b32 _, .param .b32 _);
	call (retval0), 
	%rd2, 
	(
	param0, 
	param1
	)
	, prototype_0;
	ld.param.f32 	%f13, [retval0];
	} // callseq 0
	add.s32 	%r18, %r18, %r5;
	setp.lt.s32 	%p2, %r18, %r11;
	@%p2 bra 	$L__BB4_2;
$L__BB4_3:
	shl.b32 	%r14, %r2, 2;
	mov.u32 	%r15, _ZZ6minmaxPfS_iPFfffEE8partExtr;
	add.s32 	%r8, %r15, %r14;
	st.shared.f32 	[%r8], %f13;
	setp.lt.u32 	%p3, %r19, 2;
	@%p3 bra 	$L__BB4_7;
$L__BB4_4:
	shr.u32 	%r10, %r19, 1;
	bar.sync 	0;
	setp.ge.u32 	%p4, %r2, %r10;
	@%p4 bra 	$L__BB4_6;
	ld.shared.f32 	%f7, [%r8];
	shl.b32 	%r16, %r10, 2;
	add.s32 	%r17, %r8, %r16;
	ld.shared.f32 	%f8, [%r17];
	{ // callseq 1, 0
	.param .b32 param0;
	st.param.f32 	[param0], %f7;
	.param .b32 param1;
	st.param.f32 	[param1], %f8;
	.param .b32 retval0;
	prototype_1 : .callprototype (.param .b32 _) _ (.param .b32 _, .param .b32 _);
	call (retval0), 
	%rd2, 
	(
	param0, 
	param1
	)
	, prototype_1;
	ld.param.f32 	%f9, [retval0];
	} // callseq 1
	st.shared.f32 	[%r8], %f9;
$L__BB4_6:
	setp.gt.u32 	%p5, %r19, 3;
	mov.u32 	%r19, %r10;
	@%p5 bra 	$L__BB4_4;
$L__BB4_7:
	setp.ne.s32 	%p6, %r2, 0;
	@%p6 bra 	$L__BB4_9;
	ld.shared.f32 	%f11, [_ZZ6minmaxPfS_iPFfffEE8partExtr];
	cvta.to.global.u64 	%rd10, %rd3;
	mul.wide.u32 	%rd11, %r3, 4;
	add.s64 	%rd12, %rd10, %rd11;
	st.global.f32 	[%rd12], %f11;
$L__BB4_9:
	ret;

}
	// .globl	_Z6test_kPiij
.visible .entry _Z6test_kPiij(
	.param .u64 .ptr .align 1 _Z6test_kPiij_param_0,
	.param .u32 _Z6test_kPiij_param_1,
	.param .u32 _Z6test_kPiij_param_2
)
{
	.reg .pred 	%p<3>;
	.reg .b32 	%r<16>;
	.reg .b64 	%rd<9>;

	ld.param.u64 	%rd3, [_Z6test_kPiij_param_0];
	ld.param.u32 	%r6, [_Z6test_kPiij_param_1];
	ld.param.u32 	%r7, [_Z6test_kPiij_param_2];
	mov.u32 	%r8, %tid.x;
	mov.u32 	%r9, %ctaid.x;
	mov.u32 	%r1, %ntid.x;
	and.b32  	%r10, %r9, 16777215;
	mad.lo.s32 	%r15, %r10, %r1, %r8;
	setp.ge.u32 	%p1, %r15, %r7;
	@%p1 bra 	$L__BB5_3;
	mul.wide.s32 	%rd4, %r6, 8;
	mov.u64 	%rd5, d_func;
	add.s64 	%rd6, %rd5, %rd4;
	ld.global.u64 	%rd1, [%rd6];
	mov.u32 	%r11, %nctaid.x;
	mul.lo.s32 	%r3, %r11, %r1;
	cvta.to.global.u64 	%rd2, %rd3;
$L__BB5_2:
	mul.wide.s32 	%rd7, %r15, 4;
	add.s64 	%rd8, %rd2, %rd7;
	ld.global.u32 	%r12, [%rd8];
	{ // callseq 2, 0
	.param .b32 param0;
	st.param.b32 	[param0], %r12;
	.param .b32 retval0;
	prototype_2 : .callprototype (.param .b32 _) _ (.param .b32 _);
	call (retval0), 
	%rd1, 
	(
	param0
	)
	, prototype_2;
	ld.param.b32 	%r13, [retval0];
	} // callseq 2
	st.global.u32 	[%rd8], %r13;
	add.s32 	%r15, %r15, %r3;
	setp.lt.u32 	%p2, %r15, %r7;
	@%p2 bra 	$L__BB5_2;
$L__BB5_3:
	ret;

}


// ===== COMPILED SASS (sm_100) =====

	.target	sm_100

	.elftype	@"ET_EXEC"


//--------------------- .note.nv.tkinfo           --------------------------
	.section	.note.nv.tkinfo,"",@"SHT_NOTE"
	.sectionflags	@"SHF_NOTE_NV_TKINFO"
	.tkinfo
        /*0018*/ 	.word	0x00000002
        /*0030*/ 	.string	""
        /*0030*/ 	.string	"ptxas"
        /*0030*/ 	.string	"Cuda compilation tools, release 13.0, V13.0.88"
        /*0030*/ 	.string	"Build cuda_13.0.r13.0/compiler.36424714_0"
        /*0030*/ 	.string	"-arch sm_100 -m 64 "



//--------------------- .note.nv.cuinfo           --------------------------
	.section	.note.nv.cuinfo,"",@"SHT_NOTE"
	.sectionflags	@"SHF_NOTE_NV_CUINFO"
        /*0018*/ 	.short	0x0002
        /*001a*/ 	.short	0x0064
        /*001c*/ 	.short	0x0082
	.zero		2


//--------------------- .nv.info                  --------------------------
	.section	.nv.info,"",@"SHT_CUDA_INFO"
	.align	4


	//----- nvinfo : EIATTR_REGCOUNT
	.align		4
        /*0000*/ 	.byte	0x04, 0x2f
        /*0002*/ 	.short	(.L_3 - .L_2)
	.align		4
.L_2:
        /*0004*/ 	.word	index@(_Z13minmax_kernelPfS_ii)
        /*0008*/ 	.word	0x0000001a


	//----- nvinfo : EIATTR_FRAME_SIZE
	.align		4
.L_3:
        /*000c*/ 	.byte	0x04, 0x11
        /*000e*/ 	.short	(.L_5 - .L_4)
	.align		4
.L_4:
        /*0010*/ 	.word	index@($_Z13minmax_kernelPfS_ii$_Z7minimumff)
        /*0014*/ 	.word	0x00000000


	//----- nvinfo : EIATTR_FRAME_SIZE
	.align		4
.L_5:
        /*0018*/ 	.byte	0x04, 0x11
        /*001a*/ 	.short	(.L_7 - .L_6)
	.align		4
.L_6:
        /*001c*/ 	.word	index@($_Z13minmax_kernelPfS_ii$_Z7maximumff)
        /*0020*/ 	.word	0x00000000


	//----- nvinfo : EIATTR_FRAME_SIZE
	.align		4
.L_7:
        /*0024*/ 	.byte	0x04, 0x11
        /*0026*/ 	.short	(.L_9 - .L_8)
	.align		4
.L_8:
        /*0028*/ 	.word	index@($_Z13minmax_kernelPfS_ii$_Z11increment_ki)
        /*002c*/ 	.word	0x00000000


	//----- nvinfo : EIATTR_FRAME_SIZE
	.align		4
.L_9:
        /*0030*/ 	.byte	0x04, 0x11
        /*0032*/ 	.short	(.L_11 - .L_10)
	.align		4
.L_10:
        /*0034*/ 	.word	index@($_Z13minmax_kernelPfS_ii$_Z11decrement_ki)
        /*0038*/ 	.word	0x00000000


	//----- nvinfo : EIATTR_FRAME_SIZE
	.align		4
.L_11:
        /*003c*/ 	.byte	0x04, 0x11
        /*003e*/ 	.short	(.L_13 - .L_12)
	.align		4
.L_12:
        /*0040*/ 	.word	index@(_Z13minmax_kernelPfS_ii)
        /*0044*/ 	.word	0x00000000


	//----- nvinfo : EIATTR_REGCOUNT
	.align		4
.L_13:
        /*0048*/ 	.byte	0x04, 0x2f
        /*004a*/ 	.short	(.L_15 - .L_14)
	.align		4
.L_14:
        /*004c*/ 	.word	index@(_Z6test_kPiij)
        /*0050*/ 	.word	0x0000001c


	//----- nvinfo : EIATTR_FRAME_SIZE
	.align		4
.L_15:
        /*0054*/ 	.byte	0x04, 0x11
        /*0056*/ 	.short	(.L_17 - .L_16)
	.align		4
.L_16:
        /*0058*/ 	.word	index@($_Z6test_kPiij$_Z7minimumff)
        /*005c*/ 	.word	0x00000000


	//----- nvinfo : EIATTR_FRAME_SIZE
	.align		4
.L_17:
        /*0060*/ 	.byte	0x04, 0x11
        /*0062*/ 	.short	(.L_19 - .L_18)
	.align		4
.L_18:
        /*0064*/ 	.word	index@($_Z6test_kPiij$_Z7maximumff)
        /*0068*/ 	.word	0x00000000


	//----- nvinfo : EIATTR_FRAME_SIZE
	.align		4
.L_19:
        /*006c*/ 	.byte	0x04, 0x11
        /*006e*/ 	.short	(.L_21 - .L_20)
	.align		4
.L_20:
        /*0070*/ 	.word	index@($_Z6test_kPiij$_Z11increment_ki)
        /*0074*/ 	.word	0x00000000


	//----- nvinfo : EIATTR_FRAME_SIZE
	.align		4
.L_21:
        /*0078*/ 	.byte	0x04, 0x11
        /*007a*/ 	.short	(.L_23 - .L_22)
	.align		4
.L_22:
        /*007c*/ 	.word	index@($_Z6test_kPiij$_Z11decrement_ki)
        /*0080*/ 	.word	0x00000000


	//----- nvinfo : EIATTR_FRAME_SIZE
	.align		4
.L_23:
        /*0084*/ 	.byte	0x04, 0x11
        /*0086*/ 	.short	(.L_25 - .L_24)
	.align		4
.L_24:
        /*0088*/ 	.word	index@(_Z6test_kPiij)
        /*008c*/ 	.word	0x00000000


	//----- nvinfo : EIATTR_MIN_STACK_SIZE
	.align		4
.L_25:
        /*0090*/ 	.byte	0x04, 0x12
        /*0092*/ 	.short	(.L_27 - .L_26)
	.align		4
.L_26:
        /*0094*/ 	.word	index@(_Z6test_kPiij)
        /*0098*/ 	.word	0x00000000


	//----- nvinfo : EIATTR_MIN_STACK_SIZE
	.align		4
.L_27:
        /*009c*/ 	.byte	0x04, 0x12
        /*009e*/ 	.short	(.L_29 - .L_28)
	.align		4
.L_28:
        /*00a0*/ 	.word	index@(_Z13minmax_kernelPfS_ii)
        /*00a4*/ 	.word	0x00000000
.L_29:


//--------------------- .nv.compat                --------------------------
	.section	.nv.compat,"",@"SHT_CUDA_COMPAT_INFO"
	.align	4
        /*0000*/ 	.byte	0x02, 0x09, 0x00, 0x00, 0x02, 0x02, 0x01, 0x00, 0x02, 0x05, 0x05, 0x00, 0x03, 0x07, 0x01, 0x01
        /*0010*/ 	.byte	0x02, 0x03, 0x00, 0x00, 0x02, 0x06, 0x01, 0x00, 0x04, 0x0b, 0x08, 0x00, 0x09, 0x00, 0x00, 0x00
        /*0020*/ 	.byte	0x00, 0x00, 0x00, 0x00


//--------------------- .nv.info._Z6test_kPiij    --------------------------
	.section	.nv.info._Z6test_kPiij,"",@"SHT_CUDA_INFO"
	.sectionflags	@""
	.align	4


	//----- nvinfo : EIATTR_CUDA_API_VERSION
	.align		4
        /*0000*/ 	.byte	0x04, 0x37
        /*0002*/ 	.short	(.L_31 - .L_30)
.L_30:
        /*0004*/ 	.word	0x00000082


	//----- nvinfo : EIATTR_KPARAM_INFO
	.align		4
.L_31:
        /*0008*/ 	.byte	0x04, 0x17
        /*000a*/ 	.short	(.L_33 - .L_32)
.L_32:
        /*000c*/ 	.word	0x00000000
        /*0010*/ 	.short	0x0002
        /*0012*/ 	.short	0x000c
        /*0014*/ 	.byte	0x00, 0xf0, 0x11, 0x00


	//----- nvinfo : EIATTR_KPARAM_INFO
	.align		4
.L_33:
        /*0018*/ 	.byte	0x04, 0x17
        /*001a*/ 	.short	(.L_35 - .L_34)
.L_34:
        /*001c*/ 	.word	0x00000000
        /*0020*/ 	.short	0x0001
        /*0022*/ 	.short	0x0008
        /*0024*/ 	.byte	0x00, 0xf0, 0x11, 0x00


	//----- nvinfo : EIATTR_KPARAM_INFO
	.align		4
.L_35:
        /*0028*/ 	.byte	0x04, 0x17
        /*002a*/ 	.short	(.L_37 - .L_36)
.L_36:
        /*002c*/ 	.word	0x00000000
        /*0030*/ 	.short	0x0000
        /*0032*/ 	.short	0x0000
        /*0034*/ 	.byte	0x00, 0xf5, 0x21, 0x00


	//----- nvinfo : EIATTR_SPARSE_MMA_MASK
	.align		4
.L_37:
        /*0038*/ 	.byte	0x03, 0x50
        /*003a*/ 	.short	0x0000


	//----- nvinfo : EIATTR_MAXREG_COUNT
	.align		4
        /*003c*/ 	.byte	0x03, 0x1b
        /*003e*/ 	.short	0x00ff


	//----- nvinfo : EIATTR_MERCURY_ISA_VERSION
	.align		4
        /*0040*/ 	.byte	0x03, 0x5f
        /*0042*/ 	.short	0x0101


	//----- nvinfo : EIATTR_VRC_CTA_INIT_COUNT
	.align		4
        /*0044*/ 	.byte	0x02, 0x4a
	.zero		1
	.zero		1


	//----- nvinfo : EIATTR_EXIT_INSTR_OFFSETS
	.align		4
        /*0048*/ 	.byte	0x04, 0x1c
        /*004a*/ 	.short	(.L_39 - .L_38)


	//   ....[0]....
.L_38:
        /*004c*/ 	.word	0x00000080


	//   ....[1]....
        /*0050*/ 	.word	0x000001e0


	//----- nvinfo : EIATTR_CRS_STACK_SIZE
	.align		4
.L_39:
        /*0054*/ 	.byte	0x04, 0x1e
        /*0056*/ 	.short	(.L_41 - .L_40)
.L_40:
        /*0058*/ 	.word	0x00000000


	//----- nvinfo : EIATTR_CBANK_PARAM_SIZE
	.align		4
.L_41:
        /*005c*/ 	.byte	0x03, 0x19
        /*005e*/ 	.short	0x0010


	//----- nvinfo : EIATTR_PARAM_CBANK
	.align		4
        /*0060*/ 	.byte	0x04, 0x0a
        /*0062*/ 	.short	(.L_43 - .L_42)
	.align		4
.L_42:
        /*0064*/ 	.word	index@(.nv.constant0._Z6test_kPiij)
        /*0068*/ 	.short	0x0380
        /*006a*/ 	.short	0x0010


	//----- nvinfo : EIATTR_SW_WAR
	.align		4
.L_43:
        /*006c*/ 	.byte	0x04, 0x36
        /*006e*/ 	.short	(.L_45 - .L_44)
.L_44:
        /*0070*/ 	.word	0x00000008
.L_45:


//--------------------- .nv.info._Z13minmax_kernelPfS_ii --------------------------
	.section	.nv.info._Z13minmax_kernelPfS_ii,"",@"SHT_CUDA_INFO"
	.sectionflags	@""
	.align	4


	//----- nvinfo : EIATTR_CUDA_API_VERSION
	.align		4
        /*0000*/ 	.byte	0x04, 0x37
        /*0002*/ 	.short	(.L_47 - .L_46)
.L_46:
        /*0004*/ 	.word	0x00000082


	//----- nvinfo : EIATTR_KPARAM_INFO
	.align		4
.L_47:
        /*0008*/ 	.byte	0x04, 0x17
        /*000a*/ 	.short	(.L_49 - .L_48)
.L_48:
        /*000c*/ 	.word	0x00000000
        /*0010*/ 	.short	0x0003
        /*0012*/ 	.short	0x0014
        /*0014*/ 	.byte	0x00, 0xf0, 0x11, 0x00


	//----- nvinfo : EIATTR_KPARAM_INFO
	.align		4
.L_49:
        /*0018*/ 	.byte	0x04, 0x17
        /*001a*/ 	.short	(.L_51 - .L_50)
.L_50:
        /*001c*/ 	.word	0x00000000
        /*0020*/ 	.short	0x0002
        /*0022*/ 	.short	0x0010
        /*0024*/ 	.byte	0x00, 0xf0, 0x11, 0x00


	//----- nvinfo : EIATTR_KPARAM_INFO
	.align		4
.L_51:
        /*0028*/ 	.byte	0x04, 0x17
        /*002a*/ 	.short	(.L_53 - .L_52)
.L_52:
        /*002c*/ 	.word	0x00000000
        /*0030*/ 	.short	0x0001
        /*0032*/ 	.short	0x0008
        /*0034*/ 	.byte	0x00, 0xf5, 0x21, 0x00


	//----- nvinfo : EIATTR_KPARAM_INFO
	.align		4
.L_53:
        /*0038*/ 	.byte	0x04, 0x17
        /*003a*/ 	.short	(.L_55 - .L_54)
.L_54:
        /*003c*/ 	.word	0x00000000
        /*0040*/ 	.short	0x0000
        /*0042*/ 	.short	0x0000
        /*0044*/ 	.byte	0x00, 0xf5, 0x21, 0x00


	//----- nvinfo : EIATTR_SPARSE_MMA_MASK
	.align		4
.L_55:
        /*0048*/ 	.byte	0x03, 0x50
        /*004a*/ 	.short	0x0000


	//----- nvinfo : EIATTR_MAXREG_COUNT
	.align		4
        /*004c*/ 	.byte	0x03, 0x1b
        /*004e*/ 	.short	0x00ff


	//----- nvinfo : EIATTR_NUM_BARRIERS
	.align		4
        /*0050*/ 	.byte	0x02, 0x4c
        /*0052*/ 	.byte	0x01
	.zero		1


	//----- nvinfo : EIATTR_MERCURY_ISA_VERSION
	.align		4
        /*0054*/ 	.byte	0x03, 0x5f
        /*0056*/ 	.short	0x0101


	//----- nvinfo : EIATTR_VRC_CTA_INIT_COUNT
	.align		4
        /*0058*/ 	.byte	0x02, 0x4a
	.zero		1
	.zero		1


	//----- nvinfo : EIATTR_EXIT_INSTR_OFFSETS
	.align		4
        /*005c*/ 	.byte	0x04, 0x1c
        /*005e*/ 	.short	(.L_57 - .L_56)


	//   ....[0]....
.L_56:
        /*0060*/ 	.word	0x000003a0


	//   ....[1]....
        /*0064*/ 	.word	0x00000420


	//----- nvinfo : EIATTR_CRS_STACK_SIZE
	.align		4
.L_57:
        /*0068*/ 	.byte	0x04, 0x1e
        /*006a*/ 	.short	(.L_59 - .L_58)
.L_58:
        /*006c*/ 	.word	0x00000000


	//----- nvinfo : EIATTR_CBANK_PARAM_SIZE
	.align		4
.L_59:
        /*0070*/ 	.byte	0x03, 0x19
        /*0072*/ 	.short	0x0018


	//----- nvinfo : EIATTR_PARAM_CBANK
	.align		4
        /*0074*/ 	.byte	0x04, 0x0a
        /*0076*/ 	.short	(.L_61 - .L_60)
	.align		4
.L_60:
        /*0078*/ 	.word	index@(.nv.constant0._Z13minmax_kernelPfS_ii)
        /*007c*/ 	.short	0x0380
        /*007e*/ 	.short	0x0018


	//----- nvinfo : EIATTR_SW_WAR
	.align		4
.L_61:
        /*0080*/ 	.byte	0x04, 0x36
        /*0082*/ 	.short	(.L_63 - .L_62)
.L_62:
        /*0084*/ 	.word	0x00000008
.L_63:


//--------------------- .nv.callgraph             --------------------------
	.section	.nv.callgraph,"",@"SHT_CUDA_CALLGRAPH"
	.align	4
	.sectionentsize	8
	.align		4
        /*0000*/ 	.word	0x00000000
	.align		4
        /*0004*/ 	.word	0xffffffff
	.align		4
        /*0008*/ 	.word	0x00000000
	.align		4
        /*000c*/ 	.word	0xfffffffe
	.align		4
        /*0010*/ 	.word	0x00000000
	.align		4
        /*0014*/ 	.word	0xfffffffd
	.align		4
        /*0018*/ 	.word	0x00000000
	.align		4
        /*001c*/ 	.word	0xfffffffc


//--------------------- .nv.constant4             --------------------------
	.section	.nv.constant4,"a",@progbits
	.align	8
	.align		8
.nv.constant4:
        /*0000*/ 	.dword	func_d
	.align		8
        /*0008*/ 	.dword	d_func


//--------------------- .nv.constant2._Z6test_kPiij --------------------------
	.section	.nv.constant2._Z6test_kPiij,"a",@progbits
	.sectionflags	@""
	.align	4
.nv.constant2._Z6test_kPiij:
        /*0000*/ 	.byte	0x01, 0x00, 0x00, 0x00, 0x00, 0x00, 0x00, 0x00, 0x30, 0x02, 0x00, 0x00, 0x00, 0x00, 0x00, 0x00
        /*0010*/ 	.byte	0x50, 0x02, 0x00, 0x00, 0x00, 0x00, 0x00, 0x00, 0x10, 0x02, 0x00, 0x00, 0x00, 0x00, 0x00, 0x00
        /*0020*/ 	.byte	0xf0, 0x01, 0x00, 0x00, 0x00, 0x00, 0x00, 0x00


//--------------------- .nv.constant2._Z13minmax_kernelPfS_ii --------------------------
	.section	.nv.constant2._Z13minmax_kernelPfS_ii,"a",@progbits
	.sectionflags	@""
	.align	4
.nv.constant2._Z13minmax_kernelPfS_ii:
        /*0000*/ 	.byte	0x01, 0x00, 0x00, 0x00, 0x00, 0x00, 0x00, 0x00, 0x70, 0x04, 0x00, 0x00, 0x00, 0x00, 0x00, 0x00
        /*0010*/ 	.byte	0x90, 0x04, 0x00, 0x00, 0x00, 0x00, 0x00, 0x00, 0x50, 0x04, 0x00, 0x00, 0x00, 0x00, 0x00, 0x00
        /*0020*/ 	.byte	0x30, 0x04, 0x00, 0x00, 0x00, 0x00, 0x00, 0x00


//--------------------- .text._Z6test_kPiij       --------------------------
	.section	.text._Z6test_kPiij,"ax",@progbits
	.align	128
        .global         _Z6test_kPiij
        .type           _Z6test_kPiij,@function
        .size           _Z6test_kPiij,(.L_x_13 - _Z6test_kPiij)
        .other          _Z6test_kPiij,@"STO_CUDA_ENTRY STV_DEFAULT"
_Z6test_kPiij:
.text._Z6test_kPiij:
[----:B------:R-:W-:Y:S01]  /*0000*/  LDC R1, c[0x0][0x37c] ;  /* 0x0000df00ff017b82 */ /* 0x000fe20000000800 */
[----:B------:R-:W0:Y:S07]  /*0010*/  S2R R17, SR_TID.X ;  /* 0x0000000000117919 */ /* 0x000e2e0000002100 */
[----:B------:R-:W1:Y:S01]  /*0020*/  S2UR UR4, SR_CTAID.X ;  /* 0x00000000000479c3 */ /* 0x000e620000002500 */
[----:B------:R-:W2:Y:S07]  /*0030*/  LDCU UR5, c[0x0][0x38c] ;  /* 0x00007180ff0577ac */ /* 0x000eae0008000800 */
[----:B------:R-:W0:Y:S01]  /*0040*/  LDC R2, c[0x0][0x360] ;  /* 0x0000d800ff027b82 */ /* 0x000e220000000800 */
[----:B-1----:R-:W-:-:S06]  /*0050*/  ULOP3.LUT UR4, UR4, 0xffffff, URZ, 0xc0, !UPT ;  /* 0x00ffffff04047892 */ /* 0x002fcc000f8ec0ff */
[----:B0-----:R-:W-:-:S05]  /*0060*/  IMAD R17, R2, UR4, R17 ;  /* 0x0000000402117c24 */ /* 0x001fca000f8e0211 */
[----:B--2---:R-:W-:-:S13]  /*0070*/  ISETP.GE.U32.AND P0, PT, R17, UR5, PT ;  /* 0x0000000511007c0c */ /* 0x004fda000bf06070 */
[----:B------:R-:W-:Y:S05]  /*0080*/  @P0 EXIT ;  /* 0x000000000000094d */ /* 0x000fea0003800000 */
[----:B------:R-:W0:Y:S01]  /*0090*/  LDC R3, c[0x0][0x388] ;  /* 0x0000e200ff037b82 */ /* 0x000e220000000800 */
[----:B------:R-:W1:Y:S07]  /*00a0*/  LDCU.64 UR36, c[0x0][0x358] ;  /* 0x00006b00ff2477ac */ /* 0x000e6e0008000a00 */
[----:B------:R-:W0:Y:S01]  /*00b0*/  LDC.64 R4, c[0x4][0x8] ;  /* 0x01000200ff047b82 */ /* 0x000e220000000a00 */
[----:B------:R-:W2:Y:S01]  /*00c0*/  LDCU UR4, c[0x0][0x370] ;  /* 0x00006e00ff0477ac */ /* 0x000ea20008000800 */
[----:B------:R-:W3:Y:S06]  /*00d0*/  LDCU UR38, c[0x0][0x38c] ;  /* 0x00007180ff2677ac */ /* 0x000eec0008000800 */
[----:B------:R-:W4:Y:S01]  /*00e0*/  LDC.64 R24, c[0x0][0x380] ;  /* 0x0000e000ff187b82 */ /* 0x000f220000000a00 */
[----:B0-----:R-:W-:-:S05]  /*00f0*/  IMAD.WIDE R4, R3, 0x8, R4 ;  /* 0x0000000803047825 */ /* 0x001fca00078e0204 */
[----:B-1----:R0:W5:Y:S01]  /*0100*/  LDG.E R16, desc[UR36][R4.64] ;  /* 0x0000002404107981 */ /* 0x002162000c1e1900 */
[----:B--23--:R-:W-:-:S07]  /*0110*/  IMAD R2, R2, UR4, RZ ;  /* 0x0000000402027c24 */ /* 0x00cfce000f8e02ff */
.L_x_0:
[----:B----4-:R-:W-:-:S05]  /*0120*/  IMAD.WIDE R22, R17, 0x4, R24 ;  /* 0x0000000411167825 */ /* 0x010fca00078e0218 */
[----:B0----5:R0:W5:Y:S01]  /*0130*/  LDG.E R4, desc[UR36][R22.64] ;  /* 0x0000002416047981 */ /* 0x021162000c1e1900 */
[----:B------:R0:W1:Y:S01]  /*0140*/  LDC.64 R6, c[0x2][R16] ;  /* 0x0080000010067b82 */ /* 0x0000620000000a00 */
[----:B------:R-:W-:Y:S01]  /*0150*/  IMAD.IADD R17, R2, 0x1, R17 ;  /* 0x0000000102117824 */ /* 0x000fe200078e0211 */
[----:B------:R-:W-:Y:S01]  /*0160*/  MOV R20, 0x1b0 ;  /* 0x000001b000147802 */ /* 0x000fe20000000f00 */
[----:B------:R-:W-:-:S03]  /*0170*/  IMAD.MOV.U32 R21, RZ, RZ, 0x0 ;  /* 0x00000000ff157424 */ /* 0x000fc600078e00ff */
[----:B------:R-:W-:-:S04]  /*0180*/  ISETP.GE.U32.AND P0, PT, R17, UR38, PT ;  /* 0x0000002611007c0c */ /* 0x000fc8000bf06070 */
[----:B0-----:R-:W-:-:S09]  /*0190*/  P2R R18, PR, RZ, 0x1 ;  /* 0x00000001ff127803 */ /* 0x001fd20000000000 */
[----:B-1---5:R-:W-:Y:S05]  /*01a0*/  CALL.REL.NOINC R6 `(_Z6test_kPiij) ;  /* 0xfffffffc06947344 */ /* 0x022fea0003c3ffff */
[----:B------:R1:W-:Y:S01]  /*01b0*/  STG.E desc[UR36][R22.64], R4 ;  /* 0x0000000416007986 */ /* 0x0003e2000c101924 */
[----:B------:R-:W-:-:S13]  /*01c0*/  ISETP.NE.AND P6, PT, R18, RZ, PT ;  /* 0x000000ff1200720c */ /* 0x000fda0003fc5270 */
[----:B-1----:R-:W-:Y:S05]  /*01d0*/  @!P6 BRA `(.L_x_0) ;  /* 0xfffffffc00d0e947 */ /* 0x002fea000383ffff */
[----:B------:R-:W-:Y:S05]  /*01e0*/  EXIT ;  /* 0x000000000000794d */ /* 0x000fea0003800000 */
        .type           $_Z6test_kPiij$_Z11decrement_ki,@function
        .size           $_Z6test_kPiij$_Z11decrement_ki,($_Z6test_kPiij$_Z11increment_ki - $_Z6test_kPiij$_Z11decrement_ki)
$_Z6test_kPiij$_Z11decrement_ki:
[----:B------:R-:W-:Y:S01]  /*01f0*/  IADD3 R4, PT, PT, R4, -0x1, RZ ;  /* 0xffffffff04047810 */ /* 0x000fe20007ffe0ff */
[----:B------:R-:W-:Y:S06]  /*0200*/  RET.REL.NODEC R20 `(_Z6test_kPiij) ;  /* 0xfffffffc147c7950 */ /* 0x000fec0003c3ffff */
        .type           $_Z6test_kPiij$_Z11increment_ki,@function
        .size           $_Z6test_kPiij$_Z11increment_ki,($_Z6test_kPiij$_Z7maximumff - $_Z6test_kPiij$_Z11increment_ki)
$_Z6test_kPiij$_Z11increment_ki:
[----:B------:R-:W-:Y:S01]  /*0210*/  VIADD R4, R4, 0x1 ;  /* 0x0000000104047836 */ /* 0x000fe20000000000 */
[----:B------:R-:W-:Y:S06]  /*0220*/  RET.REL.NODEC R20 `(_Z6test_kPiij) ;  /* 0xfffffffc14747950 */ /* 0x000fec0003c3ffff */
        .type           $_Z6test_kPiij$_Z7maximumff,@function
        .size           $_Z6test_kPiij$_Z7maximumff,($_Z6test_kPiij$_Z7minimumff - $_Z6test_kPiij$_Z7maximumff)
$_Z6test_kPiij$_Z7maximumff:
[----:B------:R-:W-:Y:S01]  /*0230*/  FMNMX R4, R4, R5, !PT ;  /* 0x0000000504047209 */ /* 0x000fe20007800000 */
[----:B------:R-:W-:Y:S06]  /*0240*/  RET.REL.NODEC R20 `(_Z6test_kPiij) ;  /* 0xfffffffc146c7950 */ /* 0x000fec0003c3ffff */
        .type           $_Z6test_kPiij$_Z7minimumff,@function
        .size           $_Z6test_kPiij$_Z7minimumff,(.L_x_13 - $_Z6test_kPiij$_Z7minimumff)
$_Z6test_kPiij$_Z7minimumff:
[----:B------:R-:W-:Y:S01]  /*0250*/  FMNMX R4, R4, R5, PT ;  /* 0x0000000504047209 */ /* 0x000fe20003800000 */
[----:B------:R-:W-:Y:S06]  /*0260*/  RET.REL.NODEC R20 `(_Z6test_kPiij) ;  /* 0xfffffffc14647950 */ /* 0x000fec0003c3ffff */
.L_x_1:
[----:B------:R-:W-:-:S00]  /*0270*/  BRA `(.L_x_1) ;  /* 0xfffffffc00fc7947 */ /* 0x000fc0000383ffff */
[----:B------:R-:W-:-:S00]  /*0280*/  NOP ;  /* 0x0000000000007918 */ /* 0x000fc00000000000 */
[----:B------:R-:W-:-:S00]  /*0290*/  NOP ;  /* 0x0000000000007918 */ /* 0x000fc00000000000 */
[----:B------:R-:W-:-:S00]  /*02a0*/  NOP ;  /* 0x0000000000007918 */ /* 0x000fc00000000000 */
[----:B------:R-:W-:-:S00]  /*02b0*/  NOP ;  /* 0x0000000000007918 */ /* 0x000fc00000000000 */
[----:B------:R-:W-:-:S00]  /*02c0*/  NOP ;  /* 0x0000000000007918 */ /* 0x000fc00000000000 */
[----:B------:R-:W-:-:S00]  /*02d0*/  NOP ;  /* 0x0000000000007918 */ /* 0x000fc00000000000 */
[----:B------:R-:W-:-:S00]  /*02e0*/  NOP ;  /* 0x0000000000007918 */ /* 0x000fc00000000000 */
[----:B------:R-:W-:-:S00]  /*02f0*/  NOP ;  /* 0x0000000000007918 */ /* 0x000fc00000000000 */
.L_x_13:


//--------------------- .text._Z13minmax_kernelPfS_ii --------------------------
	.section	.text._Z13minmax_kernelPfS_ii,"ax",@progbits
	.align	128
        .global         _Z13minmax_kernelPfS_ii
        .type           _Z13minmax_kernelPfS_ii,@function
        .size           _Z13minmax_kernelPfS_ii,(.L_x_17 - _Z13minmax_kernelPfS_ii)
        .other          _Z13minmax_kernelPfS_ii,@"STO_CUDA_ENTRY STV_DEFAULT"
_Z13minmax_kernelPfS_ii:
.text._Z13minmax_kernelPfS_ii:
[----:B------:R-:W-:Y:S08]  /*0000*/  LDC R1, c[0x0][0x37c] ;  /* 0x0000df00ff017b82 */ /* 0x000ff00000000800 */
[----:B------:R-:W0:Y:S01]  /*0010*/  LDC.64 R22, c[0x4][RZ] ;  /* 0x01000000ff167b82 */ /* 0x000e220000000a00 */
[----:B------:R-:W1:Y:S07]  /*0020*/  LDCU.64 UR36, c[0x0][0x358] ;  /* 0x00006b00ff2477ac */ /* 0x000e6e0008000a00 */
[----:B------:R-:W0:Y:S08]  /*0030*/  LDC.64 R2, c[0x0][0x390] ;  /* 0x0000e400ff027b82 */ /* 0x000e300000000a00 */
[----:B------:R-:W2:Y:S01]  /*0040*/  LDC.64 R4, c[0x0][0x380] ;  /* 0x0000e000ff047b82 */ /* 0x000ea20000000a00 */
[----:B------:R-:W3:Y:S01]  /*0050*/  S2R R17, SR_TID.X ;  /* 0x0000000000117919 */ /* 0x000ee20000002100 */
[----:B------:R-:W3:Y:S01]  /*0060*/  S2R R16, SR_CTAID.X ;  /* 0x0000000000107919 */ /* 0x000ee20000002500 */
[----:B------:R-:W3:Y:S01]  /*0070*/  LDCU UR4, c[0x0][0x360] ;  /* 0x00006c00ff0477ac */ /* 0x000ee20008000800 */
[----:B------:R-:W4:Y:S01]  /*0080*/  LDCU UR38, c[0x0][0x390] ;  /* 0x00007200ff2677ac */ /* 0x000f220008000800 */
[----:B0-----:R-:W-:-:S06]  /*0090*/  IMAD.WIDE R22, R3, 0x8, R22 ;  /* 0x0000000803167825 */ /* 0x001fcc00078e0216 */
[----:B-1----:R0:W5:Y:S04]  /*00a0*/  LDG.E R22, desc[UR36][R22.64] ;  /* 0x0000002416167981 */ /* 0x002168000c1e1900 */
[----:B--2---:R0:W5:Y:S01]  /*00b0*/  LDG.E R4, desc[UR36][R4.64] ;  /* 0x0000002404047981 */ /* 0x004162000c1e1900 */
[----:B---3--:R-:W-:-:S05]  /*00c0*/  IMAD R19, R16, UR4, R17 ;  /* 0x0000000410137c24 */ /* 0x008fca000f8e0211 */
[----:B------:R-:W-:Y:S01]  /*00d0*/  ISETP.GE.AND P0, PT, R19, R2, PT ;  /* 0x000000021300720c */ /* 0x000fe20003f06270 */
[----:B------:R-:W-:Y:S01]  /*00e0*/  IMAD.U32 R18, RZ, RZ, UR4 ;  /* 0x00000004ff127e24 */ /* 0x000fe2000f8e00ff */
[----:B------:R-:W-:Y:S11]  /*00f0*/  BSSY.RECONVERGENT B6, `(.L_x_2) ;  /* 0x0000010000067945 */ /* 0x000ff60003800200 */
[----:B0---4-:R-:W-:Y:S05]  /*0100*/  @P0 BRA `(.L_x_3) ;  /* 0x0000000000380947 */ /* 0x011fea0003800000 */
[----:B------:R-:W0:Y:S02]  /*0110*/  LDCU UR4, c[0x0][0x370] ;  /* 0x00006e00ff0477ac */ /* 0x000e240008000800 */
[----:B0-----:R-:W-:-:S07]  /*0120*/  IMAD R2, R18, UR4, RZ ;  /* 0x0000000412027c24 */ /* 0x001fce000f8e02ff */
.L_x_4:
[----:B------:R-:W0:Y:S02]  /*0130*/  LDC.64 R6, c[0x0][0x380] ;  /* 0x0000e000ff067b82 */ /* 0x000e240000000a00 */
[----:B0-----:R-:W-:-:S05]  /*0140*/  IMAD.WIDE R6, R19, 0x4, R6 ;  /* 0x0000000413067825 */ /* 0x001fca00078e0206 */
[----:B-----5:R0:W5:Y:S01]  /*0150*/  LDG.E R5, desc[UR36][R6.64] ;  /* 0x0000002406057981 */ /* 0x020162000c1e1900 */
[----:B------:R0:W1:Y:S01]  /*0160*/  LDC.64 R8, c[0x2][R22] ;  /* 0x0080000016087b82 */ /* 0x0000620000000a00 */
[----:B------:R-:W-:Y:S01]  /*0170*/  IMAD.IADD R19, R2, 0x1, R19 ;  /* 0x0000000102137824 */ /* 0x000fe200078e0213 */
[----:B------:R-:W-:Y:S01]  /*0180*/  MOV R20, 0x1d0 ;  /* 0x000001d000147802 */ /* 0x000fe20000000f00 */
[----:B------:R-:W-:-:S03]  /*0190*/  IMAD.MOV.U32 R21, RZ, RZ, 0x0 ;  /* 0x00000000ff157424 */ /* 0x000fc600078e00ff */
[----:B------:R-:W-:-:S04]  /*01a0*/  ISETP.GE.AND P0, PT, R19, UR38, PT ;  /* 0x0000002613007c0c */ /* 0x000fc8000bf06270 */
[----:B0-----:R-:W-:-:S09]  /*01b0*/  P2R R0, PR, RZ, 0x1 ;  /* 0x00000001ff007803 */ /* 0x001fd20000000000 */
[----:B-1---5:R-:W-:Y:S05]  /*01c0*/  CALL.REL.NOINC R8 `(_Z13minmax_kernelPfS_ii) ;  /* 0xfffffffc088c7344 */ /* 0x022fea0003c3ffff */
[----:B------:R-:W-:-:S13]  /*01d0*/  ISETP.GE.AND P6, PT, R19, UR38, PT ;  /* 0x0000002613007c0c */ /* 0x000fda000bfc6270 */
[----:B------:R-:W-:Y:S05]  /*01e0*/  @!P6 BRA `(.L_x_4) ;  /* 0xfffffffc00d0e947 */ /* 0x000fea000383ffff */
.L_x_3:
[----:B------:R-:W-:Y:S05]  /*01f0*/  BSYNC.RECONVERGENT B6 ;  /* 0x0000000000067941 */ /* 0x000fea0003800200 */
.L_x_2:
[----:B------:R-:W0:Y:S01]  /*0200*/  S2UR UR5, SR_CgaCtaId ;  /* 0x00000000000579c3 */ /* 0x000e220000008800 */
[----:B------:R-:W-:Y:S01]  /*0210*/  UMOV UR4, 0x400 ;  /* 0x0000040000047882 */ /* 0x000fe20000000000 */
[----:B------:R-:W-:Y:S01]  /*0220*/  ISETP.GE.U32.AND P0, PT, R18, 0x2, PT ;  /* 0x000000021200780c */ /* 0x000fe20003f06070 */
[----:B0-----:R-:W-:-:S06]  /*0230*/  ULEA UR4, UR5, UR4, 0x18 ;  /* 0x0000000405047291 */ /* 0x001fcc000f8ec0ff */
[----:B------:R-:W-:-:S05]  /*0240*/  LEA R19, R17, UR4, 0x2 ;  /* 0x0000000411137c11 */ /* 0x000fca000f8e10ff */
[----:B-----5:R0:W-:Y:S01]  /*0250*/  STS [R19], R4 ;  /* 0x0000000413007388 */ /* 0x0201e20000000800 */
[----:B------:R-:W-:Y:S05]  /*0260*/  @!P0 BRA `(.L_x_5) ;  /* 0x0000000000488947 */ /* 0x000fea0003800000 */
.L_x_8:
[----:B------:R-:W-:Y:S01]  /*0270*/  SHF.R.U32.HI R2, RZ, 0x1, R18 ;  /* 0x00000001ff027819 */ /* 0x000fe20000011612 */
[----:B------:R-:W-:Y:S05]  /*0280*/  WARPSYNC.ALL ;  /* 0x0000000000007948 */ /* 0x000fea0003800000 */
[----:B------:R-:W-:Y:S01]  /*0290*/  BAR.SYNC.DEFER_BLOCKING 0x0 ;  /* 0x0000000000007b1d */ /* 0x000fe20000010000 */
[----:B------:R-:W-:-:S05]  /*02a0*/  ISETP.GE.U32.AND P0, PT, R17, R2, PT ;  /* 0x000000021100720c */ /* 0x000fca0003f06070 */
[----:B------:R-:W-:Y:S08]  /*02b0*/  BSSY.RECONVERGENT B6, `(.L_x_6) ;  /* 0x000000a000067945 */ /* 0x000ff00003800200 */
[----:B-1----:R-:W-:Y:S05]  /*02c0*/  @P0 BRA `(.L_x_7) ;  /* 0x0000000000200947 */ /* 0x002fea0003800000 */
[----:B------:R-:W-:Y:S01]  /*02d0*/  IMAD R5, R2, 0x4, R19 ;  /* 0x0000000402057824 */ /* 0x000fe200078e0213 */
[----:B0-----:R0:W1:Y:S01]  /*02e0*/  LDS R4, [R19] ;  /* 0x0000000013047984 */ /* 0x0010620000000800 */
[----:B------:R0:W2:Y:S01]  /*02f0*/  LDC.64 R6, c[0x2][R22] ;  /* 0x0080000016067b82 */ /* 0x0000a20000000a00 */
[----:B------:R-:W-:Y:S01]  /*0300*/  MOV R20, 0x340 ;  /* 0x0000034000147802 */ /* 0x000fe20000000f00 */
[----:B------:R-:W-:Y:S02]  /*0310*/  IMAD.MOV.U32 R21, RZ, RZ, 0x0 ;  /* 0x00000000ff157424 */ /* 0x000fe400078e00ff */
[----:B------:R-:W3:Y:S05]  /*0320*/  LDS R5, [R5] ;  /* 0x0000000005057984 */ /* 0x000eea0000000800 */
[----:B0123--:R-:W-:Y:S05]  /*0330*/  CALL.REL.NOINC R6 `(_Z13minmax_kernelPfS_ii) ;  /* 0xfffffffc06307344 */ /* 0x00ffea0003c3ffff */
[----:B------:R1:W-:Y:S02]  /*0340*/  STS [R19], R4 ;  /* 0x0000000413007388 */ /* 0x0003e40000000800 */
.L_x_7:
[----:B------:R-:W-:Y:S05]  /*0350*/  BSYNC.RECONVERGENT B6 ;  /* 0x0000000000067941 */ /* 0x000fea0003800200 */
.L_x_6:
[----:B------:R-:W-:Y:S01]  /*0360*/  ISETP.GT.U32.AND P0, PT, R18, 0x3, PT ;  /* 0x000000031200780c */ /* 0x000fe20003f04070 */
[----:B------:R-:W-:-:S12]  /*0370*/  IMAD.MOV.U32 R18, RZ, RZ, R2 ;  /* 0x000000ffff127224 */ /* 0x000fd800078e0002 */
[----:B------:R-:W-:Y:S05]  /*0380*/  @P0 BRA `(.L_x_8) ;  /* 0xfffffffc00b80947 */ /* 0x000fea000383ffff */
.L_x_5:
[----:B------:R-:W-:-:S13]  /*0390*/  ISETP.NE.AND P0, PT, R17, RZ, PT ;  /* 0x000000ff1100720c */ /* 0x000fda0003f05270 */
[----:B------:R-:W-:Y:S05]  /*03a0*/  @P0 EXIT ;  /* 0x000000000000094d */ /* 0x000fea0003800000 */
[----:B------:R-:W2:Y:S01]  /*03b0*/  S2UR UR5, SR_CgaCtaId ;  /* 0x00000000000579c3 */ /* 0x000ea20000008800 */
[----:B------:R-:W-:-:S07]  /*03c0*/  UMOV UR4, 0x400 ;  /* 0x0000040000047882 */ /* 0x000fce0000000000 */
[----:B------:R-:W3:Y:S01]  /*03d0*/  LDC.64 R2, c[0x0][0x388] ;  /* 0x0000e200ff027b82 */ /* 0x000ee20000000a00 */
[----:B--2---:R-:W-:Y:S01]  /*03e0*/  ULEA UR4, UR5, UR4, 0x18 ;  /* 0x0000000405047291 */ /* 0x004fe2000f8ec0ff */
[----:B---3--:R-:W-:-:S08]  /*03f0*/  IMAD.WIDE.U32 R16, R16, 0x4, R2 ;  /* 0x0000000410107825 */ /* 0x008fd000078e0002 */
[----:B------:R-:W2:Y:S04]  /*0400*/  LDS R5, [UR4] ;  /* 0x00000004ff057984 */ /* 0x000ea80008000800 */
[----:B--2---:R-:W-:Y:S01]  /*0410*/  STG.E desc[UR36][R16.64], R5 ;  /* 0x0000000510007986 */ /* 0x004fe2000c101924 */
[----:B------:R-:W-:Y:S05]  /*0420*/  EXIT ;  /* 0x000000000000794d */ /* 0x000fea0003800000 */
        .type           $_Z13minmax_kernelPfS_ii$_Z11decrement_ki,@function
        .size           $_Z13minmax_kernelPfS_ii$_Z11decrement_ki,($_Z13minmax_kernelPfS_ii$_Z11increment_ki - $_Z13minmax_kernelPfS_ii$_Z11decrement_ki)
$_Z13minmax_kernelPfS_ii$_Z11decrement_ki:
[----:B------:R-:W-:Y:S01]  /*0430*/  VIADD R4, R4, 0xffffffff ;  /* 0xffffffff04047836 */ /* 0x000fe20000000000 */
[----:B------:R-:W-:Y:S06]  /*0440*/  RET.REL.NODEC R20 `(_Z13minmax_kernelPfS_ii) ;  /* 0xfffffff814ec7950 */ /* 0x000fec0003c3ffff */
        .type           $_Z13minmax_kernelPfS_ii$_Z11increment_ki,@function
        .size           $_Z13minmax_kernelPfS_ii$_Z11increment_ki,($_Z13minmax_kernelPfS_ii$_Z7maximumff - $_Z13minmax_kernelPfS_ii$_Z11increment_ki)
$_Z13minmax_kernelPfS_ii$_Z11increment_ki:
[----:B------:R-:W-:Y:S01]  /*0450*/  VIADD R4, R4, 0x1 ;  /* 0x0000000104047836 */ /* 0x000fe20000000000 */
[----:B------:R-:W-:Y:S06]  /*0460*/  RET.REL.NODEC R20 `(_Z13minmax_kernelPfS_ii) ;  /* 0xfffffff814e47950 */ /* 0x000fec0003c3ffff */
        .type           $_Z13minmax_kernelPfS_ii$_Z7maximumff,@function
        .size           $_Z13minmax_kernelPfS_ii$_Z7maximumff,($_Z13minmax_kernelPfS_ii$_Z7minimumff - $_Z13minmax_kernelPfS_ii$_Z7maximumff)
$_Z13minmax_kernelPfS_ii$_Z7maximumff:
[----:B------:R-:W-:Y:S01]  /*0470*/  FMNMX R4, R4, R5, !PT ;  /* 0x0000000504047209 */ /* 0x000fe20007800000 */
[----:B------:R-:W-:Y:S06]  /*0480*/  RET.REL.NODEC R20 `(_Z13minmax_kernelPfS_ii) ;  /* 0xfffffff814dc7950 */ /* 0x000fec0003c3ffff */
        .type           $_Z13minmax_kernelPfS_ii$_Z7minimumff,@function
        .size           $_Z13minmax_kernelPfS_ii$_Z7minimumff,(.L_x_17 - $_Z13minmax_kernelPfS_ii$_Z7minimumff)
$_Z13minmax_kernelPfS_ii$_Z7minimumff:
[----:B------:R-:W-:Y:S01]  /*0490*/  FMNMX R4, R4, R5, PT ;  /* 0x0000000504047209 */ /* 0x000fe20003800000 */
[----:B------:R-:W-:Y:S06]  /*04a0*/  RET.REL.NODEC R20 `(_Z13minmax_kernelPfS_ii) ;  /* 0xfffffff814d47950 */ /* 0x000fec0003c3ffff */
.L_x_9:
        /* <DEDUP_REMOVED lines=13> */
.L_x_17:


//--------------------- .nv.global.init           --------------------------
	.section	.nv.global.init,"aw",@progbits
	.align	8
.nv.global.init:
	.type		func_d,@object
	.size		func_d,(d_func - func_d)
func_d:
        /*0000*/ 	.byte	0x08, 0x00, 0x00, 0x00, 0x00, 0x00, 0x00, 0x00, 0x10, 0x00, 0x00, 0x00, 0x00, 0x00, 0x00, 0x00
	.type		d_func,@object
	.size		d_func,(.L_1 - d_func)
d_func:
        /*0010*/ 	.byte	0x18, 0x00, 0x00, 0x00, 0x00, 0x00, 0x00, 0x00, 0x20, 0x00, 0x00, 0x00, 0x00, 0x00, 0x00, 0x00
.L_1:


//--------------------- .nv.shared.reserved.0     --------------------------
	.section	.nv.shared.reserved.0,"aw",@nobits
	.weak		__nv_reservedSMEM_offset_0_alias
	.size		__nv_reservedSMEM_offset_0_alias, 0, 64
	.other		__nv_reservedSMEM_offset_0_alias,@"STO_CUDA_RESERVED_SHARED STV_DEFAULT"
__nv_reservedSMEM_offset_0_alias:
	.zero		0
	.zero		64


//--------------------- .nv.shared._Z13minmax_kernelPfS_ii --------------------------
	.section	.nv.shared._Z13minmax_kernelPfS_ii,"aw",@nobits
	.sectionflags	@""
	.align	4
.nv.shared._Z13minmax_kernelPfS_ii:
	.zero		1536


//--------------------- .nv.constant0._Z6test_kPiij --------------------------
	.section	.nv.constant0._Z6test_kPiij,"a",@progbits
	.sectionflags	@""
	.align	4
.nv.constant0._Z6test_kPiij:
	.zero		912


//--------------------- .nv.constant0._Z13minmax_kernelPfS_ii --------------------------
	.section	.nv.constant0._Z13minmax_kernelPfS_ii,"a",@progbits
	.sectionflags	@""
	.align	4
.nv.constant0._Z13minmax_kernelPfS_ii:
	.zero		920


//--------------------- SYMBOLS --------------------------

	.type		.nv.reservedSmem.offset0,@object
	.size		.nv.reservedSmem.offset0,0x4
	.type		.nv.reservedSmem.cap,@object
	.size		.nv.reservedSmem.cap,0x4
